//
// Generated by NVIDIA NVVM Compiler
//
// Compiler Build ID: CL-36424714
// Cuda compilation tools, release 13.0, V13.0.88
// Based on NVVM 20.0.0
//

.version 9.0
.target sm_100
.address_size 64

	// .globl	_Z9transposePiS_

.visible .entry _Z9transposePiS_(
	.param .u64 .ptr .align 1 _Z9transposePiS__param_0,
	.param .u64 .ptr .align 1 _Z9transposePiS__param_1
)
{
	.reg .b32 	%r<8>;
	.reg .b64 	%rd<9>;

	ld.param.u64 	%rd1, [_Z9transposePiS__param_0];
	ld.param.u64 	%rd2, [_Z9transposePiS__param_1];
	cvta.to.global.u64 	%rd3, %rd2;
	cvta.to.global.u64 	%rd4, %rd1;
	mov.u32 	%r1, %ctaid.x;
	mov.u32 	%r2, %tid.x;
	mov.u32 	%r3, %nctaid.x;
	mov.u32 	%r4, %ntid.x;
	mad.lo.s32 	%r5, %r1, %r4, %r2;
	mul.wide.u32 	%rd5, %r5, 4;
	add.s64 	%rd6, %rd4, %rd5;
	ld.global.u32 	%r6, [%rd6];
	mad.lo.s32 	%r7, %r2, %r3, %r1;
	mul.wide.u32 	%rd7, %r7, 4;
	add.s64 	%rd8, %rd3, %rd7;
	st.global.u32 	[%rd8], %r6;
	ret;

}


// ===== COMPILED SASS (sm_100) =====

	.target	sm_100

	.elftype	@"ET_EXEC"


//--------------------- .note.nv.tkinfo           --------------------------
	.section	.note.nv.tkinfo,"",@"SHT_NOTE"
	.sectionflags	@"SHF_NOTE_NV_TKINFO"
	.tkinfo
        /*0018*/ 	.word	0x00000002
        /*0030*/ 	.string	""
        /*0030*/ 	.string	"ptxas"
        /*0030*/ 	.string	"Cuda compilation tools, release 13.0, V13.0.88"
        /*0030*/ 	.string	"Build cuda_13.0.r13.0/compiler.36424714_0"
        /*0030*/ 	.string	"-arch sm_100 -m 64 "



//--------------------- .note.nv.cuinfo           --------------------------
	.section	.note.nv.cuinfo,"",@"SHT_NOTE"
	.sectionflags	@"SHF_NOTE_NV_CUINFO"
        /*0018*/ 	.short	0x0002
        /*001a*/ 	.short	0x0064
        /*001c*/ 	.short	0x0082
	.zero		2


//--------------------- .nv.info                  --------------------------
	.section	.nv.info,"",@"SHT_CUDA_INFO"
	.align	4


	//----- nvinfo : EIATTR_REGCOUNT
	.align		4
        /*0000*/ 	.byte	0x04, 0x2f
        /*0002*/ 	.short	(.L_1 - .L_0)
	.align		4
.L_0:
        /*0004*/ 	.word	index@(_Z9transposePiS_)
        /*0008*/ 	.word	0x0000000a


	//----- nvinfo : EIATTR_FRAME_SIZE
	.align		4
.L_1:
        /*000c*/ 	.byte	0x04, 0x11
        /*000e*/ 	.short	(.L_3 - .L_2)
	.align		4
.L_2:
        /*0010*/ 	.word	index@(_Z9transposePiS_)
        /*0014*/ 	.word	0x00000000


	//----- nvinfo : EIATTR_MIN_STACK_SIZE
	.align		4
.L_3:
        /*0018*/ 	.byte	0x04, 0x12
        /*001a*/ 	.short	(.L_5 - .L_4)
	.align		4
.L_4:
        /*001c*/ 	.word	index@(_Z9transposePiS_)
        /*0020*/ 	.word	0x00000000
.L_5:


//--------------------- .nv.compat                --------------------------
	.section	.nv.compat,"",@"SHT_CUDA_COMPAT_INFO"
	.align	4
        /*0000*/ 	.byte	0x02, 0x09, 0x00, 0x00, 0x02, 0x02, 0x01, 0x00, 0x02, 0x05, 0x05, 0x00, 0x03, 0x07, 0x01, 0x01
        /*0010*/ 	.byte	0x02, 0x03, 0x00, 0x00, 0x02, 0x06, 0x01, 0x00, 0x04, 0x0b, 0x08, 0x00, 0x09, 0x00, 0x00, 0x00
        /*0020*/ 	.byte	0x00, 0x00, 0x00, 0x00


//--------------------- .nv.info._Z9transposePiS_ --------------------------
	.section	.nv.info._Z9transposePiS_,"",@"SHT_CUDA_INFO"
	.sectionflags	@""
	.align	4


	//----- nvinfo : EIATTR_CUDA_API_VERSION
	.align		4
        /*0000*/ 	.byte	0x04, 0x37
        /*0002*/ 	.short	(.L_7 - .L_6)
.L_6:
        /*0004*/ 	.word	0x00000082


	//----- nvinfo : EIATTR_KPARAM_INFO
	.align		4
.L_7:
        /*0008*/ 	.byte	0x04, 0x17
        /*000a*/ 	.short	(.L_9 - .L_8)
.L_8:
        /*000c*/ 	.word	0x00000000
        /*0010*/ 	.short	0x0001
        /*0012*/ 	.short	0x0008
        /*0014*/ 	.byte	0x00, 0xf5, 0x21, 0x00


	//----- nvinfo : EIATTR_KPARAM_INFO
	.align		4
.L_9:
        /*0018*/ 	.byte	0x04, 0x17
        /*001a*/ 	.short	(.L_11 - .L_10)
.L_10:
        /*001c*/ 	.word	0x00000000
        /*0020*/ 	.short	0x0000
        /*0022*/ 	.short	0x0000
        /*0024*/ 	.byte	0x00, 0xf5, 0x21, 0x00


	//----- nvinfo : EIATTR_SPARSE_MMA_MASK
	.align		4
.L_11:
        /*0028*/ 	.byte	0x03, 0x50
        /*002a*/ 	.short	0x0000


	//----- nvinfo : EIATTR_MAXREG_COUNT
	.align		4
        /*002c*/ 	.byte	0x03, 0x1b
        /*002e*/ 	.short	0x00ff


	//----- nvinfo : EIATTR_MERCURY_ISA_VERSION
	.align		4
        /*0030*/ 	.byte	0x03, 0x5f
        /*0032*/ 	.short	0x0101


	//----- nvinfo : EIATTR_VRC_CTA_INIT_COUNT
	.align		4
        /*0034*/ 	.byte	0x02, 0x4a
	.zero		1
	.zero		1


	//----- nvinfo : EIATTR_EXIT_INSTR_OFFSETS
	.align		4
        /*0038*/ 	.byte	0x04, 0x1c
        /*003a*/ 	.short	(.L_13 - .L_12)


	//   ....[0]....
.L_12:
        /*003c*/ 	.word	0x000000e0


	//----- nvinfo : EIATTR_CBANK_PARAM_SIZE
	.align		4
.L_13:
        /*0040*/ 	.byte	0x03, 0x19
        /*0042*/ 	.short	0x0010


	//----- nvinfo : EIATTR_PARAM_CBANK
	.align		4
        /*0044*/ 	.byte	0x04, 0x0a
        /*0046*/ 	.short	(.L_15 - .L_14)
	.align		4
.L_14:
        /*0048*/ 	.word	index@(.nv.constant0._Z9transposePiS_)
        /*004c*/ 	.short	0x0380
        /*004e*/ 	.short	0x0010


	//----- nvinfo : EIATTR_SW_WAR
	.align		4
.L_15:
        /*0050*/ 	.byte	0x04, 0x36
        /*0052*/ 	.short	(.L_17 - .L_16)
.L_16:
        /*0054*/ 	.word	0x00000008
.L_17:


//--------------------- .nv.callgraph             --------------------------
	.section	.nv.callgraph,"",@"SHT_CUDA_CALLGRAPH"
	.align	4
	.sectionentsize	8
	.align		4
        /*0000*/ 	.word	0x00000000
	.align		4
        /*0004*/ 	.word	0xffffffff
	.align		4
        /*0008*/ 	.word	0x00000000
	.align		4
        /*000c*/ 	.word	0xfffffffe
	.align		4
        /*0010*/ 	.word	0x00000000
	.align		4
        /*0014*/ 	.word	0xfffffffd
	.align		4
        /*0018*/ 	.word	0x00000000
	.align		4
        /*001c*/ 	.word	0xfffffffc


//--------------------- .text._Z9transposePiS_    --------------------------
	.section	.text._Z9transposePiS_,"ax",@progbits
	.align	128
        .global         _Z9transposePiS_
        .type           _Z9transposePiS_,@function
        .size           _Z9transposePiS_,(.L_x_1 - _Z9transposePiS_)
        .other          _Z9transposePiS_,@"STO_CUDA_ENTRY STV_DEFAULT"
_Z9transposePiS_:
.text._Z9transposePiS_:
[----:B------:R-:W-:Y:S01]  /*0000*/  LDC R1, c[0x0][0x37c] ;  /* 0x0000df00ff017b82 */ /* 0x000fe20000000800 */
[----:B------:R-:W0:Y:S07]  /*0010*/  S2R R7, SR_TID.X ;  /* 0x0000000000077919 */ /* 0x000e2e0000002100 */
[----:B------:R-:W1:Y:S01]  /*0020*/  LDC R0, c[0x0][0x370] ;  /* 0x0000dc00ff007b82 */ /* 0x000e620000000800 */
[----:B------:R-:W2:Y:S07]  /*0030*/  LDCU.64 UR4, c[0x0][0x358] ;  /* 0x00006b00ff0477ac */ /* 0x000eae0008000a00 */
[----:B------:R-:W0:Y:S08]  /*0040*/  S2UR UR6, SR_CTAID.X ;  /* 0x00000000000679c3 */ /* 0x000e300000002500 */
[----:B------:R-:W0:Y:S08]  /*0050*/  LDC R4, c[0x0][0x360] ;  /* 0x0000d800ff047b82 */ /* 0x000e300000000800 */
[----:B------:R-:W3:Y:S01]  /*0060*/  LDC.64 R2, c[0x0][0x380] ;  /* 0x0000e000ff027b82 */ /* 0x000ee20000000a00 */
[----:B0-----:R-:W-:-:S04]  /*0070*/  IMAD R5, R4, UR6, R7 ;  /* 0x0000000604057c24 */ /* 0x001fc8000f8e0207 */
[----:B---3--:R-:W-:-:S03]  /*0080*/  IMAD.WIDE.U32 R2, R5, 0x4, R2 ;  /* 0x0000000405027825 */ /* 0x008fc600078e0002 */
[----:B------:R-:W0:Y:S03]  /*0090*/  LDC.64 R4, c[0x0][0x388] ;  /* 0x0000e200ff047b82 */ /* 0x000e260000000a00 */
[----:B--2---:R-:W2:Y:S01]  /*00a0*/  LDG.E R3, desc[UR4][R2.64] ;  /* 0x0000000402037981 */ /* 0x004ea2000c1e1900 */
[----:B-1----:R-:W-:-:S04]  /*00b0*/  IMAD R7, R7, R0, UR6 ;  /* 0x0000000607077e24 */ /* 0x002fc8000f8e0200 */
[----:B0-----:R-:W-:-:S05]  /*00c0*/  IMAD.WIDE.U32 R4, R7, 0x4, R4 ;  /* 0x0000000407047825 */ /* 0x001fca00078e0004 */
[----:B--2---:R-:W-:Y:S01]  /*00d0*/  STG.E desc[UR4][R4.64], R3 ;  /* 0x0000000304007986 */ /* 0x004fe2000c101904 */
[----:B------:R-:W-:Y:S05]  /*00e0*/  EXIT ;  /* 0x000000000000794d */ /* 0x000fea0003800000 */
.L_x_0:
[----:B------:R-:W-:-:S00]  /*00f0*/  BRA `(.L_x_0) ;  /* 0xfffffffc00fc7947 */ /* 0x000fc0000383ffff */
[----:B------:R-:W-:-:S00]  /*0100*/  NOP ;  /* 0x0000000000007918 */ /* 0x000fc00000000000 */
[----:B------:R-:W-:-:S00]  /*0110*/  NOP ;  /* 0x0000000000007918 */ /* 0x000fc00000000000 */
[----:B------:R-:W-:-:S00]  /*0120*/  NOP ;  /* 0x0000000000007918 */ /* 0x000fc00000000000 */
[----:B------:R-:W-:-:S00]  /*0130*/  NOP ;  /* 0x0000000000007918 */ /* 0x000fc00000000000 */
[----:B------:R-:W-:-:S00]  /*0140*/  NOP ;  /* 0x0000000000007918 */ /* 0x000fc00000000000 */
[----:B------:R-:W-:-:S00]  /*0150*/  NOP ;  /* 0x0000000000007918 */ /* 0x000fc00000000000 */
[----:B------:R-:W-:-:S00]  /*0160*/  NOP ;  /* 0x0000000000007918 */ /* 0x000fc00000000000 */
[----:B------:R-:W-:-:S00]  /*0170*/  NOP ;  /* 0x0000000000007918 */ /* 0x000fc00000000000 */
.L_x_1:


//--------------------- .nv.shared.reserved.0     --------------------------
	.section	.nv.shared.reserved.0,"aw",@nobits
	.weak		__nv_reservedSMEM_offset_0_alias
	.size		__nv_reservedSMEM_offset_0_alias, 0, 64
	.other		__nv_reservedSMEM_offset_0_alias,@"STO_CUDA_RESERVED_SHARED STV_DEFAULT"
__nv_reservedSMEM_offset_0_alias:
	.zero		0
	.zero		64


//--------------------- .nv.constant0._Z9transposePiS_ --------------------------
	.section	.nv.constant0._Z9transposePiS_,"a",@progbits
	.sectionflags	@""
	.align	4
.nv.constant0._Z9transposePiS_:
	.zero		912


//--------------------- SYMBOLS --------------------------

	.type		.nv.reservedSmem.offset0,@object
	.size		.nv.reservedSmem.offset0,0x4
